//
// Generated by NVIDIA NVVM Compiler
//
// Compiler Build ID: CL-36424714
// Cuda compilation tools, release 13.0, V13.0.88
// Based on NVVM 20.0.0
//

.version 9.0
.target sm_100
.address_size 64

	// .globl	_Z12matrixKernelPiS_

.visible .entry _Z12matrixKernelPiS_(
	.param .u64 .ptr .align 1 _Z12matrixKernelPiS__param_0,
	.param .u64 .ptr .align 1 _Z12matrixKernelPiS__param_1
)
{
	.reg .pred 	%p<17>;
	.reg .b32 	%r<246>;
	.reg .b64 	%rd<98>;

	ld.param.u64 	%rd31, [_Z12matrixKernelPiS__param_0];
	ld.param.u64 	%rd30, [_Z12matrixKernelPiS__param_1];
	cvta.to.global.u64 	%rd1, %rd31;
	mov.u32 	%r63, %tid.x;
	mov.u32 	%r1, %tid.y;
	mov.u32 	%r2, %ntid.x;
	mov.u32 	%r3, %ntid.y;
	mul.lo.s32 	%r4, %r63, %r3;
	and.b32  	%r5, %r3, 15;
	setp.lt.u32 	%p1, %r3, 16;
	mov.b32 	%r224, 0;
	mov.u32 	%r231, %r224;
	@%p1 bra 	$L__BB0_3;
	and.b32  	%r224, %r3, 2032;
	and.b32  	%r65, %r3, -16;
	neg.s32 	%r218, %r65;
	mul.wide.u32 	%rd32, %r4, 4;
	add.s64 	%rd33, %rd32, %rd1;
	add.s64 	%rd94, %rd33, 32;
	mov.b32 	%r231, 0;
$L__BB0_2:
	.pragma "nounroll";
	ld.global.u32 	%r66, [%rd94+-32];
	add.s32 	%r67, %r66, %r231;
	ld.global.u32 	%r68, [%rd94+-28];
	add.s32 	%r69, %r68, %r67;
	ld.global.u32 	%r70, [%rd94+-24];
	add.s32 	%r71, %r70, %r69;
	ld.global.u32 	%r72, [%rd94+-20];
	add.s32 	%r73, %r72, %r71;
	ld.global.u32 	%r74, [%rd94+-16];
	add.s32 	%r75, %r74, %r73;
	ld.global.u32 	%r76, [%rd94+-12];
	add.s32 	%r77, %r76, %r75;
	ld.global.u32 	%r78, [%rd94+-8];
	add.s32 	%r79, %r78, %r77;
	ld.global.u32 	%r80, [%rd94+-4];
	add.s32 	%r81, %r80, %r79;
	ld.global.u32 	%r82, [%rd94];
	add.s32 	%r83, %r82, %r81;
	ld.global.u32 	%r84, [%rd94+4];
	add.s32 	%r85, %r84, %r83;
	ld.global.u32 	%r86, [%rd94+8];
	add.s32 	%r87, %r86, %r85;
	ld.global.u32 	%r88, [%rd94+12];
	add.s32 	%r89, %r88, %r87;
	ld.global.u32 	%r90, [%rd94+16];
	add.s32 	%r91, %r90, %r89;
	ld.global.u32 	%r92, [%rd94+20];
	add.s32 	%r93, %r92, %r91;
	ld.global.u32 	%r94, [%rd94+24];
	add.s32 	%r95, %r94, %r93;
	ld.global.u32 	%r96, [%rd94+28];
	add.s32 	%r231, %r96, %r95;
	add.s32 	%r218, %r218, 16;
	add.s64 	%rd94, %rd94, 64;
	setp.ne.s32 	%p2, %r218, 0;
	@%p2 bra 	$L__BB0_2;
$L__BB0_3:
	setp.eq.s32 	%p3, %r5, 0;
	@%p3 bra 	$L__BB0_12;
	and.b32  	%r15, %r3, 7;
	setp.lt.u32 	%p4, %r5, 8;
	@%p4 bra 	$L__BB0_6;
	add.s32 	%r98, %r224, %r4;
	mul.wide.u32 	%rd34, %r98, 4;
	add.s64 	%rd35, %rd1, %rd34;
	ld.global.u32 	%r99, [%rd35];
	add.s32 	%r100, %r99, %r231;
	cvt.u64.u32 	%rd36, %r4;
	cvt.u64.u32 	%rd37, %r224;
	add.s64 	%rd38, %rd37, %rd36;
	shl.b64 	%rd39, %rd38, 2;
	add.s64 	%rd40, %rd1, %rd39;
	ld.global.u32 	%r101, [%rd40+4];
	add.s32 	%r102, %r101, %r100;
	ld.global.u32 	%r103, [%rd40+8];
	add.s32 	%r104, %r103, %r102;
	ld.global.u32 	%r105, [%rd40+12];
	add.s32 	%r106, %r105, %r104;
	ld.global.u32 	%r107, [%rd40+16];
	add.s32 	%r108, %r107, %r106;
	ld.global.u32 	%r109, [%rd40+20];
	add.s32 	%r110, %r109, %r108;
	ld.global.u32 	%r111, [%rd40+24];
	add.s32 	%r112, %r111, %r110;
	ld.global.u32 	%r113, [%rd40+28];
	add.s32 	%r231, %r113, %r112;
	add.s32 	%r224, %r224, 8;
$L__BB0_6:
	setp.eq.s32 	%p5, %r15, 0;
	@%p5 bra 	$L__BB0_12;
	and.b32  	%r21, %r3, 3;
	setp.lt.u32 	%p6, %r15, 4;
	@%p6 bra 	$L__BB0_9;
	add.s32 	%r115, %r224, %r4;
	mul.wide.u32 	%rd41, %r115, 4;
	add.s64 	%rd42, %rd1, %rd41;
	ld.global.u32 	%r116, [%rd42];
	add.s32 	%r117, %r116, %r231;
	cvt.u64.u32 	%rd43, %r4;
	cvt.u64.u32 	%rd44, %r224;
	add.s64 	%rd45, %rd44, %rd43;
	shl.b64 	%rd46, %rd45, 2;
	add.s64 	%rd47, %rd1, %rd46;
	ld.global.u32 	%r118, [%rd47+4];
	add.s32 	%r119, %r118, %r117;
	ld.global.u32 	%r120, [%rd47+8];
	add.s32 	%r121, %r120, %r119;
	ld.global.u32 	%r122, [%rd47+12];
	add.s32 	%r231, %r122, %r121;
	add.s32 	%r224, %r224, 4;
$L__BB0_9:
	setp.eq.s32 	%p7, %r21, 0;
	@%p7 bra 	$L__BB0_12;
	add.s32 	%r123, %r224, %r4;
	mul.wide.u32 	%rd48, %r123, 4;
	add.s64 	%rd95, %rd1, %rd48;
	neg.s32 	%r229, %r21;
$L__BB0_11:
	.pragma "nounroll";
	ld.global.u32 	%r124, [%rd95];
	add.s32 	%r231, %r124, %r231;
	add.s64 	%rd95, %rd95, 4;
	add.s32 	%r229, %r229, 1;
	setp.ne.s32 	%p8, %r229, 0;
	@%p8 bra 	$L__BB0_11;
$L__BB0_12:
	and.b32  	%r33, %r2, 15;
	setp.lt.u32 	%p9, %r2, 16;
	mov.b32 	%r238, 0;
	@%p9 bra 	$L__BB0_15;
	and.b32  	%r127, %r2, -16;
	neg.s32 	%r232, %r127;
	add.s32 	%r128, %r1, %r3;
	mul.wide.u32 	%rd8, %r128, 4;
	mul.wide.u32 	%rd9, %r3, 64;
	shl.b32 	%r129, %r3, 1;
	add.s32 	%r130, %r1, %r129;
	mul.wide.u32 	%rd10, %r130, 4;
	mad.lo.s32 	%r131, %r3, 3, %r1;
	mul.wide.u32 	%rd11, %r131, 4;
	shl.b32 	%r132, %r3, 2;
	add.s32 	%r133, %r1, %r132;
	mul.wide.u32 	%rd12, %r133, 4;
	mad.lo.s32 	%r134, %r3, 5, %r1;
	mul.wide.u32 	%rd13, %r134, 4;
	mad.lo.s32 	%r135, %r3, 6, %r1;
	mul.wide.u32 	%rd14, %r135, 4;
	mad.lo.s32 	%r136, %r3, 7, %r1;
	mul.wide.u32 	%rd15, %r136, 4;
	shl.b32 	%r137, %r3, 3;
	add.s32 	%r138, %r1, %r137;
	mul.wide.u32 	%rd16, %r138, 4;
	mad.lo.s32 	%r139, %r3, 9, %r1;
	mul.wide.u32 	%rd17, %r139, 4;
	mad.lo.s32 	%r140, %r3, 10, %r1;
	mul.wide.u32 	%rd18, %r140, 4;
	mad.lo.s32 	%r141, %r3, 11, %r1;
	mul.wide.u32 	%rd19, %r141, 4;
	mad.lo.s32 	%r142, %r3, 12, %r1;
	mul.wide.u32 	%rd20, %r142, 4;
	mad.lo.s32 	%r143, %r3, 13, %r1;
	mul.wide.u32 	%rd21, %r143, 4;
	mad.lo.s32 	%r144, %r3, 14, %r1;
	mul.wide.u32 	%rd22, %r144, 4;
	mad.lo.s32 	%r145, %r3, 15, %r1;
	mul.wide.u32 	%rd23, %r145, 4;
	mov.u64 	%rd96, %rd1;
$L__BB0_14:
	.pragma "nounroll";
	and.b32  	%r238, %r2, 2032;
	mul.wide.u32 	%rd49, %r1, 4;
	add.s64 	%rd50, %rd96, %rd49;
	ld.global.u32 	%r146, [%rd50];
	add.s32 	%r147, %r146, %r231;
	add.s64 	%rd51, %rd96, %rd8;
	ld.global.u32 	%r148, [%rd51];
	add.s32 	%r149, %r148, %r147;
	add.s64 	%rd52, %rd96, %rd10;
	ld.global.u32 	%r150, [%rd52];
	add.s32 	%r151, %r150, %r149;
	add.s64 	%rd53, %rd96, %rd11;
	ld.global.u32 	%r152, [%rd53];
	add.s32 	%r153, %r152, %r151;
	add.s64 	%rd54, %rd96, %rd12;
	ld.global.u32 	%r154, [%rd54];
	add.s32 	%r155, %r154, %r153;
	add.s64 	%rd55, %rd96, %rd13;
	ld.global.u32 	%r156, [%rd55];
	add.s32 	%r157, %r156, %r155;
	add.s64 	%rd56, %rd96, %rd14;
	ld.global.u32 	%r158, [%rd56];
	add.s32 	%r159, %r158, %r157;
	add.s64 	%rd57, %rd96, %rd15;
	ld.global.u32 	%r160, [%rd57];
	add.s32 	%r161, %r160, %r159;
	add.s64 	%rd58, %rd96, %rd16;
	ld.global.u32 	%r162, [%rd58];
	add.s32 	%r163, %r162, %r161;
	add.s64 	%rd59, %rd96, %rd17;
	ld.global.u32 	%r164, [%rd59];
	add.s32 	%r165, %r164, %r163;
	add.s64 	%rd60, %rd96, %rd18;
	ld.global.u32 	%r166, [%rd60];
	add.s32 	%r167, %r166, %r165;
	add.s64 	%rd61, %rd96, %rd19;
	ld.global.u32 	%r168, [%rd61];
	add.s32 	%r169, %r168, %r167;
	add.s64 	%rd62, %rd96, %rd20;
	ld.global.u32 	%r170, [%rd62];
	add.s32 	%r171, %r170, %r169;
	add.s64 	%rd63, %rd96, %rd21;
	ld.global.u32 	%r172, [%rd63];
	add.s32 	%r173, %r172, %r171;
	add.s64 	%rd64, %rd96, %rd22;
	ld.global.u32 	%r174, [%rd64];
	add.s32 	%r175, %r174, %r173;
	add.s64 	%rd65, %rd96, %rd23;
	ld.global.u32 	%r176, [%rd65];
	add.s32 	%r231, %r176, %r175;
	add.s32 	%r232, %r232, 16;
	add.s64 	%rd96, %rd96, %rd9;
	setp.ne.s32 	%p10, %r232, 0;
	@%p10 bra 	$L__BB0_14;
$L__BB0_15:
	setp.eq.s32 	%p11, %r33, 0;
	@%p11 bra 	$L__BB0_24;
	and.b32  	%r43, %r2, 7;
	setp.lt.u32 	%p12, %r33, 8;
	@%p12 bra 	$L__BB0_18;
	mad.lo.s32 	%r178, %r238, %r3, %r1;
	mul.wide.u32 	%rd66, %r178, 4;
	add.s64 	%rd67, %rd1, %rd66;
	ld.global.u32 	%r179, [%rd67];
	add.s32 	%r180, %r179, %r231;
	add.s32 	%r181, %r178, %r3;
	mul.wide.s32 	%rd68, %r3, 4;
	add.s64 	%rd69, %rd67, %rd68;
	ld.global.u32 	%r182, [%rd69];
	add.s32 	%r183, %r182, %r180;
	add.s32 	%r184, %r181, %r3;
	add.s64 	%rd70, %rd69, %rd68;
	ld.global.u32 	%r185, [%rd70];
	add.s32 	%r186, %r185, %r183;
	add.s32 	%r187, %r184, %r3;
	mul.wide.u32 	%rd71, %r187, 4;
	add.s64 	%rd72, %rd1, %rd71;
	ld.global.u32 	%r188, [%rd72];
	add.s32 	%r189, %r188, %r186;
	add.s32 	%r190, %r187, %r3;
	mul.wide.u32 	%rd73, %r190, 4;
	add.s64 	%rd74, %rd1, %rd73;
	ld.global.u32 	%r191, [%rd74];
	add.s32 	%r192, %r191, %r189;
	add.s32 	%r193, %r190, %r3;
	mul.wide.u32 	%rd75, %r193, 4;
	add.s64 	%rd76, %rd1, %rd75;
	ld.global.u32 	%r194, [%rd76];
	add.s32 	%r195, %r194, %r192;
	add.s32 	%r196, %r193, %r3;
	mul.wide.u32 	%rd77, %r196, 4;
	add.s64 	%rd78, %rd1, %rd77;
	ld.global.u32 	%r197, [%rd78];
	add.s32 	%r198, %r197, %r195;
	add.s32 	%r199, %r196, %r3;
	mul.wide.u32 	%rd79, %r199, 4;
	add.s64 	%rd80, %rd1, %rd79;
	ld.global.u32 	%r200, [%rd80];
	add.s32 	%r231, %r200, %r198;
	add.s32 	%r238, %r238, 8;
$L__BB0_18:
	setp.eq.s32 	%p13, %r43, 0;
	@%p13 bra 	$L__BB0_24;
	and.b32  	%r49, %r2, 3;
	setp.lt.u32 	%p14, %r43, 4;
	@%p14 bra 	$L__BB0_21;
	mad.lo.s32 	%r202, %r238, %r3, %r1;
	mul.wide.u32 	%rd81, %r202, 4;
	add.s64 	%rd82, %rd1, %rd81;
	ld.global.u32 	%r203, [%rd82];
	add.s32 	%r204, %r203, %r231;
	add.s32 	%r205, %r202, %r3;
	mul.wide.u32 	%rd83, %r205, 4;
	add.s64 	%rd84, %rd1, %rd83;
	ld.global.u32 	%r206, [%rd84];
	add.s32 	%r207, %r206, %r204;
	add.s32 	%r208, %r205, %r3;
	mul.wide.u32 	%rd85, %r208, 4;
	add.s64 	%rd86, %rd1, %rd85;
	ld.global.u32 	%r209, [%rd86];
	add.s32 	%r210, %r209, %r207;
	add.s32 	%r211, %r208, %r3;
	mul.wide.u32 	%rd87, %r211, 4;
	add.s64 	%rd88, %rd1, %rd87;
	ld.global.u32 	%r212, [%rd88];
	add.s32 	%r231, %r212, %r210;
	add.s32 	%r238, %r238, 4;
$L__BB0_21:
	setp.eq.s32 	%p15, %r49, 0;
	@%p15 bra 	$L__BB0_24;
	mad.lo.s32 	%r213, %r3, %r238, %r1;
	mul.wide.u32 	%rd89, %r213, 4;
	add.s64 	%rd97, %rd1, %rd89;
	mul.wide.u32 	%rd27, %r3, 4;
	neg.s32 	%r243, %r49;
$L__BB0_23:
	.pragma "nounroll";
	ld.global.u32 	%r214, [%rd97];
	add.s32 	%r231, %r214, %r231;
	add.s64 	%rd97, %rd97, %rd27;
	add.s32 	%r243, %r243, 1;
	setp.ne.s32 	%p16, %r243, 0;
	@%p16 bra 	$L__BB0_23;
$L__BB0_24:
	cvta.to.global.u64 	%rd90, %rd30;
	add.s32 	%r215, %r4, %r1;
	mul.wide.u32 	%rd91, %r215, 4;
	add.s64 	%rd92, %rd1, %rd91;
	ld.global.u32 	%r216, [%rd92];
	sub.s32 	%r217, %r231, %r216;
	add.s64 	%rd93, %rd90, %rd91;
	st.global.u32 	[%rd93], %r217;
	ret;

}


// ===== COMPILED SASS (sm_100) =====

	.target	sm_100

	.elftype	@"ET_EXEC"


//--------------------- .note.nv.tkinfo           --------------------------
	.section	.note.nv.tkinfo,"",@"SHT_NOTE"
	.sectionflags	@"SHF_NOTE_NV_TKINFO"
	.tkinfo
        /*0018*/ 	.word	0x00000002
        /*0030*/ 	.string	""
        /*0030*/ 	.string	"ptxas"
        /*0030*/ 	.string	"Cuda compilation tools, release 13.0, V13.0.88"
        /*0030*/ 	.string	"Build cuda_13.0.r13.0/compiler.36424714_0"
        /*0030*/ 	.string	"-arch sm_100 -m 64 "



//--------------------- .note.nv.cuinfo           --------------------------
	.section	.note.nv.cuinfo,"",@"SHT_NOTE"
	.sectionflags	@"SHF_NOTE_NV_CUINFO"
        /*0018*/ 	.short	0x0002
        /*001a*/ 	.short	0x0064
        /*001c*/ 	.short	0x0082
	.zero		2


//--------------------- .nv.info                  --------------------------
	.section	.nv.info,"",@"SHT_CUDA_INFO"
	.align	4


	//----- nvinfo : EIATTR_REGCOUNT
	.align		4
        /*0000*/ 	.byte	0x04, 0x2f
        /*0002*/ 	.short	(.L_1 - .L_0)
	.align		4
.L_0:
        /*0004*/ 	.word	index@(_Z12matrixKernelPiS_)
        /*0008*/ 	.word	0x00000020


	//----- nvinfo : EIATTR_FRAME_SIZE
	.align		4
.L_1:
        /*000c*/ 	.byte	0x04, 0x11
        /*000e*/ 	.short	(.L_3 - .L_2)
	.align		4
.L_2:
        /*0010*/ 	.word	index@(_Z12matrixKernelPiS_)
        /*0014*/ 	.word	0x00000000


	//----- nvinfo : EIATTR_MIN_STACK_SIZE
	.align		4
.L_3:
        /*0018*/ 	.byte	0x04, 0x12
        /*001a*/ 	.short	(.L_5 - .L_4)
	.align		4
.L_4:
        /*001c*/ 	.word	index@(_Z12matrixKernelPiS_)
        /*0020*/ 	.word	0x00000000
.L_5:


//--------------------- .nv.compat                --------------------------
	.section	.nv.compat,"",@"SHT_CUDA_COMPAT_INFO"
	.align	4
        /*0000*/ 	.byte	0x02, 0x09, 0x00, 0x00, 0x02, 0x02, 0x01, 0x00, 0x02, 0x05, 0x05, 0x00, 0x03, 0x07, 0x01, 0x01
        /*0010*/ 	.byte	0x02, 0x03, 0x00, 0x00, 0x02, 0x06, 0x01, 0x00, 0x04, 0x0b, 0x08, 0x00, 0x09, 0x00, 0x00, 0x00
        /*0020*/ 	.byte	0x00, 0x00, 0x00, 0x00


//--------------------- .nv.info._Z12matrixKernelPiS_ --------------------------
	.section	.nv.info._Z12matrixKernelPiS_,"",@"SHT_CUDA_INFO"
	.sectionflags	@""
	.align	4


	//----- nvinfo : EIATTR_CUDA_API_VERSION
	.align		4
        /*0000*/ 	.byte	0x04, 0x37
        /*0002*/ 	.short	(.L_7 - .L_6)
.L_6:
        /*0004*/ 	.word	0x00000082


	//----- nvinfo : EIATTR_KPARAM_INFO
	.align		4
.L_7:
        /*0008*/ 	.byte	0x04, 0x17
        /*000a*/ 	.short	(.L_9 - .L_8)
.L_8:
        /*000c*/ 	.word	0x00000000
        /*0010*/ 	.short	0x0001
        /*0012*/ 	.short	0x0008
        /*0014*/ 	.byte	0x00, 0xf5, 0x21, 0x00


	//----- nvinfo : EIATTR_KPARAM_INFO
	.align		4
.L_9:
        /*0018*/ 	.byte	0x04, 0x17
        /*001a*/ 	.short	(.L_11 - .L_10)
.L_10:
        /*001c*/ 	.word	0x00000000
        /*0020*/ 	.short	0x0000
        /*0022*/ 	.short	0x0000
        /*0024*/ 	.byte	0x00, 0xf5, 0x21, 0x00


	//----- nvinfo : EIATTR_SPARSE_MMA_MASK
	.align		4
.L_11:
        /*0028*/ 	.byte	0x03, 0x50
        /*002a*/ 	.short	0x0000


	//----- nvinfo : EIATTR_MAXREG_COUNT
	.align		4
        /*002c*/ 	.byte	0x03, 0x1b
        /*002e*/ 	.short	0x00ff


	//----- nvinfo : EIATTR_MERCURY_ISA_VERSION
	.align		4
        /*0030*/ 	.byte	0x03, 0x5f
        /*0032*/ 	.short	0x0101


	//----- nvinfo : EIATTR_VRC_CTA_INIT_COUNT
	.align		4
        /*0034*/ 	.byte	0x02, 0x4a
	.zero		1
	.zero		1


	//----- nvinfo : EIATTR_EXIT_INSTR_OFFSETS
	.align		4
        /*0038*/ 	.byte	0x04, 0x1c
        /*003a*/ 	.short	(.L_13 - .L_12)


	//   ....[0]....
.L_12:
        /*003c*/ 	.word	0x00000fe0


	//----- nvinfo : EIATTR_CBANK_PARAM_SIZE
	.align		4
.L_13:
        /*0040*/ 	.byte	0x03, 0x19
        /*0042*/ 	.short	0x0010


	//----- nvinfo : EIATTR_PARAM_CBANK
	.align		4
        /*0044*/ 	.byte	0x04, 0x0a
        /*0046*/ 	.short	(.L_15 - .L_14)
	.align		4
.L_14:
        /*0048*/ 	.word	index@(.nv.constant0._Z12matrixKernelPiS_)
        /*004c*/ 	.short	0x0380
        /*004e*/ 	.short	0x0010


	//----- nvinfo : EIATTR_SW_WAR
	.align		4
.L_15:
        /*0050*/ 	.byte	0x04, 0x36
        /*0052*/ 	.short	(.L_17 - .L_16)
.L_16:
        /*0054*/ 	.word	0x00000008
.L_17:


//--------------------- .nv.callgraph             --------------------------
	.section	.nv.callgraph,"",@"SHT_CUDA_CALLGRAPH"
	.align	4
	.sectionentsize	8
	.align		4
        /*0000*/ 	.word	0x00000000
	.align		4
        /*0004*/ 	.word	0xffffffff
	.align		4
        /*0008*/ 	.word	0x00000000
	.align		4
        /*000c*/ 	.word	0xfffffffe
	.align		4
        /*0010*/ 	.word	0x00000000
	.align		4
        /*0014*/ 	.word	0xfffffffd
	.align		4
        /*0018*/ 	.word	0x00000000
	.align		4
        /*001c*/ 	.word	0xfffffffc


//--------------------- .text._Z12matrixKernelPiS_ --------------------------
	.section	.text._Z12matrixKernelPiS_,"ax",@progbits
	.align	128
        .global         _Z12matrixKernelPiS_
        .type           _Z12matrixKernelPiS_,@function
        .size           _Z12matrixKernelPiS_,(.L_x_13 - _Z12matrixKernelPiS_)
        .other          _Z12matrixKernelPiS_,@"STO_CUDA_ENTRY STV_DEFAULT"
_Z12matrixKernelPiS_:
.text._Z12matrixKernelPiS_:
[----:B------:R-:W-:Y:S01]  /*0000*/  LDC R1, c[0x0][0x37c] ;  /* 0x0000df00ff017b82 */ /* 0x000fe20000000800 */
[----:B------:R-:W0:Y:S07]  /*0010*/  LDCU UR6, c[0x0][0x360] ;  /* 0x00006c00ff0677ac */ /* 0x000e2e0008000800 */
[----:B------:R-:W1:Y:S01]  /*0020*/  LDC R0, c[0x0][0x364] ;  /* 0x0000d900ff007b82 */ /* 0x000e620000000800 */
[----:B------:R-:W2:Y:S01]  /*0030*/  S2R R3, SR_TID.X ;  /* 0x0000000000037919 */ /* 0x000ea20000002100 */
[----:B------:R-:W-:Y:S01]  /*0040*/  HFMA2 R2, -RZ, RZ, 0, 0 ;  /* 0x00000000ff027431 */ /* 0x000fe200000001ff */
[----:B------:R-:W3:Y:S01]  /*0050*/  LDCU.64 UR10, c[0x0][0x358] ;  /* 0x00006b00ff0a77ac */ /* 0x000ee20008000a00 */
[----:B------:R-:W-:Y:S01]  /*0060*/  IMAD.MOV.U32 R28, RZ, RZ, RZ ;  /* 0x000000ffff1c7224 */ /* 0x000fe200078e00ff */
[----:B-1----:R-:W-:-:S02]  /*0070*/  ISETP.GE.U32.AND P1, PT, R0, 0x10, PT ;  /* 0x000000100000780c */ /* 0x002fc40003f26070 */
[----:B------:R-:W-:-:S04]  /*0080*/  LOP3.LUT R19, R0, 0xf, RZ, 0xc0, !PT ;  /* 0x0000000f00137812 */ /* 0x000fc800078ec0ff */
[----:B------:R-:W-:Y:S01]  /*0090*/  ISETP.NE.AND P0, PT, R19, RZ, PT ;  /* 0x000000ff1300720c */ /* 0x000fe20003f05270 */
[----:B--2---:R-:W-:-:S06]  /*00a0*/  IMAD R3, R3, R0, RZ ;  /* 0x0000000003037224 */ /* 0x004fcc00078e02ff */
[----:B0--3--:R-:W-:Y:S06]  /*00b0*/  @!P1 BRA `(.L_x_0) ;  /* 0x0000000000989947 */ /* 0x009fec0003800000 */
[----:B------:R-:W0:Y:S01]  /*00c0*/  LDC.64 R4, c[0x0][0x380] ;  /* 0x0000e000ff047b82 */ /* 0x000e220000000a00 */
[C---:B------:R-:W-:Y:S01]  /*00d0*/  LOP3.LUT R6, R0.reuse, 0xfffffff0, RZ, 0xc0, !PT ;  /* 0xfffffff000067812 */ /* 0x040fe200078ec0ff */
[----:B------:R-:W-:Y:S01]  /*00e0*/  IMAD.MOV.U32 R28, RZ, RZ, RZ ;  /* 0x000000ffff1c7224 */ /* 0x000fe200078e00ff */
[----:B------:R-:W-:Y:S02]  /*00f0*/  LOP3.LUT R2, R0, 0x7f0, RZ, 0xc0, !PT ;  /* 0x000007f000027812 */ /* 0x000fe400078ec0ff */
[----:B------:R-:W-:Y:S01]  /*0100*/  IADD3 R6, PT, PT, -R6, RZ, RZ ;  /* 0x000000ff06067210 */ /* 0x000fe20007ffe1ff */
[----:B0-----:R-:W-:-:S03]  /*0110*/  IMAD.WIDE.U32 R4, R3, 0x4, R4 ;  /* 0x0000000403047825 */ /* 0x001fc600078e0004 */
[----:B------:R-:W-:-:S04]  /*0120*/  IADD3 R12, P1, PT, R4, 0x20, RZ ;  /* 0x00000020040c7810 */ /* 0x000fc80007f3e0ff */
[----:B------:R-:W-:-:S09]  /*0130*/  IADD3.X R5, PT, PT, RZ, R5, RZ, P1, !PT ;  /* 0x00000005ff057210 */ /* 0x000fd20000ffe4ff */
.L_x_1:
[----:B------:R-:W-:-:S05]  /*0140*/  IMAD.MOV.U32 R4, RZ, RZ, R12 ;  /* 0x000000ffff047224 */ /* 0x000fca00078e000c */
[----:B------:R-:W2:Y:S04]  /*0150*/  LDG.E R11, desc[UR10][R4.64+-0x20] ;  /* 0xffffe00a040b7981 */ /* 0x000ea8000c1e1900 */
[----:B------:R-:W2:Y:S04]  /*0160*/  LDG.E R12, desc[UR10][R4.64+-0x1c] ;  /* 0xffffe40a040c7981 */ /* 0x000ea8000c1e1900 */
[----:B------:R-:W3:Y:S04]  /*0170*/  LDG.E R14, desc[UR10][R4.64+-0x18] ;  /* 0xffffe80a040e7981 */ /* 0x000ee8000c1e1900 */
[----:B------:R-:W3:Y:S04]  /*0180*/  LDG.E R13, desc[UR10][R4.64+-0x14] ;  /* 0xffffec0a040d7981 */ /* 0x000ee8000c1e1900 */
[----:B------:R-:W4:Y:S04]  /*0190*/  LDG.E R16, desc[UR10][R4.64+-0x10] ;  /* 0xfffff00a04107981 */ /* 0x000f28000c1e1900 */
[----:B------:R-:W4:Y:S04]  /*01a0*/  LDG.E R15, desc[UR10][R4.64+-0xc] ;  /* 0xfffff40a040f7981 */ /* 0x000f28000c1e1900 */
[----:B------:R-:W5:Y:S04]  /*01b0*/  LDG.E R18, desc[UR10][R4.64+-0x8] ;  /* 0xfffff80a04127981 */ /* 0x000f68000c1e1900 */
        /* <DEDUP_REMOVED lines=8> */
[----:B------:R0:W5:Y:S01]  /*0240*/  LDG.E R7, desc[UR10][R4.64+0x1c] ;  /* 0x00001c0a04077981 */ /* 0x000162000c1e1900 */
[----:B------:R-:W-:-:S04]  /*0250*/  IADD3 R6, PT, PT, R6, 0x10, RZ ;  /* 0x0000001006067810 */ /* 0x000fc80007ffe0ff */
[----:B------:R-:W-:Y:S02]  /*0260*/  ISETP.NE.AND P1, PT, R6, RZ, PT ;  /* 0x000000ff0600720c */ /* 0x000fe40003f25270 */
[----:B--2---:R-:W-:Y:S02]  /*0270*/  IADD3 R11, PT, PT, R12, R11, R28 ;  /* 0x0000000b0c0b7210 */ /* 0x004fe40007ffe01c */
[----:B------:R-:W-:-:S05]  /*0280*/  IADD3 R12, P2, PT, R4, 0x40, RZ ;  /* 0x00000040040c7810 */ /* 0x000fca0007f5e0ff */
[----:B0-----:R-:W-:Y:S01]  /*0290*/  IMAD.X R5, RZ, RZ, R5, P2 ;  /* 0x000000ffff057224 */ /* 0x001fe200010e0605 */
[----:B---3--:R-:W-:-:S04]  /*02a0*/  IADD3 R11, PT, PT, R13, R14, R11 ;  /* 0x0000000e0d0b7210 */ /* 0x008fc80007ffe00b */
[----:B----4-:R-:W-:-:S04]  /*02b0*/  IADD3 R11, PT, PT, R15, R16, R11 ;  /* 0x000000100f0b7210 */ /* 0x010fc80007ffe00b */
[----:B-----5:R-:W-:-:S04]  /*02c0*/  IADD3 R11, PT, PT, R17, R18, R11 ;  /* 0x00000012110b7210 */ /* 0x020fc80007ffe00b */
[----:B------:R-:W-:-:S04]  /*02d0*/  IADD3 R11, PT, PT, R21, R20, R11 ;  /* 0x00000014150b7210 */ /* 0x000fc80007ffe00b */
[----:B------:R-:W-:-:S04]  /*02e0*/  IADD3 R11, PT, PT, R23, R22, R11 ;  /* 0x00000016170b7210 */ /* 0x000fc80007ffe00b */
[----:B------:R-:W-:-:S04]  /*02f0*/  IADD3 R9, PT, PT, R9, R10, R11 ;  /* 0x0000000a09097210 */ /* 0x000fc80007ffe00b */
[----:B------:R-:W-:Y:S01]  /*0300*/  IADD3 R28, PT, PT, R7, R8, R9 ;  /* 0x00000008071c7210 */ /* 0x000fe20007ffe009 */
[----:B------:R-:W-:Y:S06]  /*0310*/  @P1 BRA `(.L_x_1) ;  /* 0xfffffffc00881947 */ /* 0x000fec000383ffff */
.L_x_0:
[----:B------:R-:W-:Y:S05]  /*0320*/  @!P0 BRA `(.L_x_2) ;  /* 0x0000000000ec8947 */ /* 0x000fea0003800000 */
[----:B------:R-:W-:Y:S02]  /*0330*/  ISETP.GE.U32.AND P1, PT, R19, 0x8, PT ;  /* 0x000000081300780c */ /* 0x000fe40003f26070 */
[----:B------:R-:W-:-:S04]  /*0340*/  LOP3.LUT R15, R0, 0x7, RZ, 0xc0, !PT ;  /* 0x00000007000f7812 */ /* 0x000fc800078ec0ff */
[----:B------:R-:W-:-:S07]  /*0350*/  ISETP.NE.AND P0, PT, R15, RZ, PT ;  /* 0x000000ff0f00720c */ /* 0x000fce0003f05270 */
[----:B------:R-:W-:Y:S06]  /*0360*/  @!P1 BRA `(.L_x_3) ;  /* 0x0000000000549947 */ /* 0x000fec0003800000 */
[----:B------:R-:W0:Y:S01]  /*0370*/  LDC.64 R6, c[0x0][0x380] ;  /* 0x0000e000ff067b82 */ /* 0x000e220000000a00 */
[----:B------:R-:W1:Y:S01]  /*0380*/  LDCU.64 UR4, c[0x0][0x380] ;  /* 0x00007000ff0477ac */ /* 0x000e620008000a00 */
[CC--:B------:R-:W-:Y:S02]  /*0390*/  IADD3 R8, P1, PT, R3.reuse, R2.reuse, RZ ;  /* 0x0000000203087210 */ /* 0x0c0fe40007f3e0ff */
[----:B------:R-:W-:-:S03]  /*03a0*/  IADD3 R5, PT, PT, R3, R2, RZ ;  /* 0x0000000203057210 */ /* 0x000fc60007ffe0ff */
[----:B------:R-:W-:Y:S01]  /*03b0*/  IMAD.X R9, RZ, RZ, RZ, P1 ;  /* 0x000000ffff097224 */ /* 0x000fe200008e06ff */
[----:B-1----:R-:W-:Y:S01]  /*03c0*/  LEA R4, P1, R8, UR4, 0x2 ;  /* 0x0000000408047c11 */ /* 0x002fe2000f8210ff */
[----:B0-----:R-:W-:-:S03]  /*03d0*/  IMAD.WIDE.U32 R6, R5, 0x4, R6 ;  /* 0x0000000405067825 */ /* 0x001fc600078e0006 */
[----:B------:R-:W-:-:S03]  /*03e0*/  LEA.HI.X R5, R8, UR5, R9, 0x2, P1 ;  /* 0x0000000508057c11 */ /* 0x000fc600088f1409 */
[----:B------:R-:W2:Y:S04]  /*03f0*/  LDG.E R7, desc[UR10][R6.64] ;  /* 0x0000000a06077981 */ /* 0x000ea8000c1e1900 */
[----:B------:R-:W2:Y:S04]  /*0400*/  LDG.E R8, desc[UR10][R4.64+0x4] ;  /* 0x0000040a04087981 */ /* 0x000ea8000c1e1900 */
[----:B------:R-:W3:Y:S04]  /*0410*/  LDG.E R9, desc[UR10][R4.64+0x8] ;  /* 0x0000080a04097981 */ /* 0x000ee8000c1e1900 */
[----:B------:R-:W3:Y:S04]  /*0420*/  LDG.E R10, desc[UR10][R4.64+0xc] ;  /* 0x00000c0a040a7981 */ /* 0x000ee8000c1e1900 */
[----:B------:R-:W4:Y:S04]  /*0430*/  LDG.E R11, desc[UR10][R4.64+0x10] ;  /* 0x0000100a040b7981 */ /* 0x000f28000c1e1900 */
[----:B------:R-:W4:Y:S04]  /*0440*/  LDG.E R12, desc[UR10][R4.64+0x14] ;  /* 0x0000140a040c7981 */ /* 0x000f28000c1e1900 */
[----:B------:R-:W5:Y:S04]  /*0450*/  LDG.E R13, desc[UR10][R4.64+0x18] ;  /* 0x0000180a040d7981 */ /* 0x000f68000c1e1900 */
[----:B------:R-:W5:Y:S01]  /*0460*/  LDG.E R14, desc[UR10][R4.64+0x1c] ;  /* 0x00001c0a040e7981 */ /* 0x000f62000c1e1900 */
[----:B------:R-:W-:-:S02]  /*0470*/  IADD3 R2, PT, PT, R2, 0x8, RZ ;  /* 0x0000000802027810 */ /* 0x000fc40007ffe0ff */
[----:B--2---:R-:W-:-:S04]  /*0480*/  IADD3 R8, PT, PT, R8, R7, R28 ;  /* 0x0000000708087210 */ /* 0x004fc80007ffe01c */
[----:B---3--:R-:W-:-:S04]  /*0490*/  IADD3 R8, PT, PT, R10, R9, R8 ;  /* 0x000000090a087210 */ /* 0x008fc80007ffe008 */
[----:B----4-:R-:W-:-:S04]  /*04a0*/  IADD3 R8, PT, PT, R12, R11, R8 ;  /* 0x0000000b0c087210 */ /* 0x010fc80007ffe008 */
[----:B-----5:R-:W-:-:S07]  /*04b0*/  IADD3 R28, PT, PT, R14, R13, R8 ;  /* 0x0000000d0e1c7210 */ /* 0x020fce0007ffe008 */
.L_x_3:
[----:B------:R-:W-:Y:S05]  /*04c0*/  @!P0 BRA `(.L_x_2) ;  /* 0x0000000000848947 */ /* 0x000fea0003800000 */
[----:B------:R-:W-:Y:S02]  /*04d0*/  ISETP.GE.U32.AND P1, PT, R15, 0x4, PT ;  /* 0x000000040f00780c */ /* 0x000fe40003f26070 */
[----:B------:R-:W-:-:S04]  /*04e0*/  LOP3.LUT R8, R0, 0x3, RZ, 0xc0, !PT ;  /* 0x0000000300087812 */ /* 0x000fc800078ec0ff */
[----:B------:R-:W-:-:S07]  /*04f0*/  ISETP.NE.AND P0, PT, R8, RZ, PT ;  /* 0x000000ff0800720c */ /* 0x000fce0003f05270 */
[----:B------:R-:W-:Y:S06]  /*0500*/  @!P1 BRA `(.L_x_4) ;  /* 0x00000000003c9947 */ /* 0x000fec0003800000 */
[----:B------:R-:W0:Y:S01]  /*0510*/  LDC.64 R4, c[0x0][0x380] ;  /* 0x0000e000ff047b82 */ /* 0x000e220000000a00 */
[----:B------:R-:W1:Y:S01]  /*0520*/  LDCU.64 UR4, c[0x0][0x380] ;  /* 0x00007000ff0477ac */ /* 0x000e620008000a00 */
[C---:B------:R-:W-:Y:S01]  /*0530*/  IADD3 R9, P1, PT, R3.reuse, R2, RZ ;  /* 0x0000000203097210 */ /* 0x040fe20007f3e0ff */
[----:B------:R-:W-:-:S03]  /*0540*/  IMAD.IADD R7, R3, 0x1, R2 ;  /* 0x0000000103077824 */ /* 0x000fc600078e0202 */
[----:B------:R-:W-:Y:S02]  /*0550*/  IADD3.X R10, PT, PT, RZ, RZ, RZ, P1, !PT ;  /* 0x000000ffff0a7210 */ /* 0x000fe40000ffe4ff */
[----:B-1----:R-:W-:Y:S01]  /*0560*/  LEA R6, P1, R9, UR4, 0x2 ;  /* 0x0000000409067c11 */ /* 0x002fe2000f8210ff */
[----:B0-----:R-:W-:-:S03]  /*0570*/  IMAD.WIDE.U32 R4, R7, 0x4, R4 ;  /* 0x0000000407047825 */ /* 0x001fc600078e0004 */
[----:B------:R-:W-:-:S03]  /*0580*/  LEA.HI.X R7, R9, UR5, R10, 0x2, P1 ;  /* 0x0000000509077c11 */ /* 0x000fc600088f140a */
[----:B------:R-:W2:Y:S04]  /*0590*/  LDG.E R5, desc[UR10][R4.64] ;  /* 0x0000000a04057981 */ /* 0x000ea8000c1e1900 */
[----:B------:R-:W2:Y:S04]  /*05a0*/  LDG.E R9, desc[UR10][R6.64+0x4] ;  /* 0x0000040a06097981 */ /* 0x000ea8000c1e1900 */
[----:B------:R-:W3:Y:S04]  /*05b0*/  LDG.E R10, desc[UR10][R6.64+0x8] ;  /* 0x0000080a060a7981 */ /* 0x000ee8000c1e1900 */
[----:B------:R-:W3:Y:S01]  /*05c0*/  LDG.E R11, desc[UR10][R6.64+0xc] ;  /* 0x00000c0a060b7981 */ /* 0x000ee2000c1e1900 */
[----:B------:R-:W-:Y:S01]  /*05d0*/  VIADD R2, R2, 0x4 ;  /* 0x0000000402027836 */ /* 0x000fe20000000000 */
[----:B--2---:R-:W-:-:S04]  /*05e0*/  IADD3 R9, PT, PT, R9, R5, R28 ;  /* 0x0000000509097210 */ /* 0x004fc80007ffe01c */
[----:B---3--:R-:W-:-:S07]  /*05f0*/  IADD3 R28, PT, PT, R11, R10, R9 ;  /* 0x0000000a0b1c7210 */ /* 0x008fce0007ffe009 */
.L_x_4:
[----:B------:R-:W-:Y:S05]  /*0600*/  @!P0 BRA `(.L_x_2) ;  /* 0x0000000000348947 */ /* 0x000fea0003800000 */
[----:B------:R-:W0:Y:S01]  /*0610*/  LDC.64 R4, c[0x0][0x380] ;  /* 0x0000e000ff047b82 */ /* 0x000e220000000a00 */
[----:B------:R-:W-:Y:S01]  /*0620*/  IADD3 R7, PT, PT, R3, R2, RZ ;  /* 0x0000000203077210 */ /* 0x000fe20007ffe0ff */
[----:B------:R-:W-:-:S04]  /*0630*/  IMAD.MOV R8, RZ, RZ, -R8 ;  /* 0x000000ffff087224 */ /* 0x000fc800078e0a08 */
[----:B0-----:R-:W-:-:S05]  /*0640*/  IMAD.WIDE.U32 R4, R7, 0x4, R4 ;  /* 0x0000000407047825 */ /* 0x001fca00078e0004 */
[----:B------:R-:W-:-:S07]  /*0650*/  MOV R7, R5 ;  /* 0x0000000500077202 */ /* 0x000fce0000000f00 */
.L_x_5:
[----:B------:R-:W-:-:S06]  /*0660*/  IMAD.MOV.U32 R5, RZ, RZ, R7 ;  /* 0x000000ffff057224 */ /* 0x000fcc00078e0007 */
[----:B------:R0:W2:Y:S01]  /*0670*/  LDG.E R5, desc[UR10][R4.64] ;  /* 0x0000000a04057981 */ /* 0x0000a2000c1e1900 */
[----:B------:R-:W-:-:S04]  /*0680*/  IADD3 R8, PT, PT, R8, 0x1, RZ ;  /* 0x0000000108087810 */ /* 0x000fc80007ffe0ff */
[----:B------:R-:W-:Y:S02]  /*0690*/  ISETP.NE.AND P0, PT, R8, RZ, PT ;  /* 0x000000ff0800720c */ /* 0x000fe40003f05270 */
[----:B0-----:R-:W-:-:S04]  /*06a0*/  IADD3 R4, P1, PT, R4, 0x4, RZ ;  /* 0x0000000404047810 */ /* 0x001fc80007f3e0ff */
[----:B------:R-:W-:Y:S01]  /*06b0*/  IADD3.X R7, PT, PT, RZ, R7, RZ, P1, !PT ;  /* 0x00000007ff077210 */ /* 0x000fe20000ffe4ff */
[----:B--2---:R-:W-:-:S06]  /*06c0*/  IMAD.IADD R28, R5, 0x1, R28 ;  /* 0x00000001051c7824 */ /* 0x004fcc00078e021c */
[----:B------:R-:W-:Y:S05]  /*06d0*/  @P0 BRA `(.L_x_5) ;  /* 0xfffffffc00e00947 */ /* 0x000fea000383ffff */
.L_x_2:
[----:B------:R-:W0:Y:S01]  /*06e0*/  S2R R5, SR_TID.Y ;  /* 0x0000000000057919 */ /* 0x000e220000002200 */
[----:B------:R-:W-:Y:S02]  /*06f0*/  UISETP.GE.U32.AND UP0, UPT, UR6, 0x10, UPT ;  /* 0x000000100600788c */ /* 0x000fe4000bf06070 */
[----:B------:R-:W-:Y:S01]  /*0700*/  ULOP3.LUT UR7, UR6, 0xf, URZ, 0xc0, !UPT ;  /* 0x0000000f06077892 */ /* 0x000fe2000f8ec0ff */
[----:B------:R-:W-:-:S06]  /*0710*/  UMOV UR4, URZ ;  /* 0x000000ff00047c82 */ /* 0x000fcc0008000000 */
[----:B------:R-:W-:Y:S05]  /*0720*/  BRA.U !UP0, `(.L_x_6) ;  /* 0x0000000508007547 */ /* 0x000fea000b800000 */
[----:B------:R-:W1:Y:S01]  /*0730*/  LDC.64 R12, c[0x0][0x380] ;  /* 0x0000e000ff0c7b82 */ /* 0x000e620000000a00 */
[----:B------:R-:W-:Y:S01]  /*0740*/  ULOP3.LUT UR4, UR6, 0xfffffff0, URZ, 0xc0, !UPT ;  /* 0xfffffff006047892 */ /* 0x000fe2000f8ec0ff */
[C-C-:B0-----:R-:W-:Y:S01]  /*0750*/  IMAD.IADD R4, R0.reuse, 0x1, R5.reuse ;  /* 0x0000000100047824 */ /* 0x141fe200078e0205 */
[CC--:B------:R-:W-:Y:S01]  /*0760*/  LEA R6, R0.reuse, R5.reuse, 0x1 ;  /* 0x0000000500067211 */ /* 0x0c0fe200078e08ff */
[C-C-:B------:R-:W-:Y:S01]  /*0770*/  IMAD R7, R0.reuse, 0x3, R5.reuse ;  /* 0x0000000300077824 */ /* 0x140fe200078e0205 */
[C---:B------:R-:W-:Y:S01]  /*0780*/  LEA R23, R0.reuse, R5, 0x3 ;  /* 0x0000000500177211 */ /* 0x040fe200078e18ff */
[C-C-:B------:R-:W-:Y:S01]  /*0790*/  IMAD R8, R0.reuse, 0x4, R5.reuse ;  /* 0x0000000400087824 */ /* 0x140fe200078e0205 */
[----:B------:R-:W-:Y:S01]  /*07a0*/  ULOP3.LUT UR5, UR6, 0x7f0, URZ, 0xc0, !UPT ;  /* 0x000007f006057892 */ /* 0x000fe2000f8ec0ff */
[C-C-:B------:R-:W-:Y:S01]  /*07b0*/  IMAD R9, R0.reuse, 0x5, R5.reuse ;  /* 0x0000000500097824 */ /* 0x140fe200078e0205 */
[----:B------:R-:W-:Y:S01]  /*07c0*/  UIADD3 UR4, UPT, UPT, -UR4, URZ, URZ ;  /* 0x000000ff04047290 */ /* 0x000fe2000fffe1ff */
[----:B------:R-:W-:-:S02]  /*07d0*/  IMAD R10, R0, 0x6, R5 ;  /* 0x00000006000a7824 */ /* 0x000fc400078e0205 */
[C-C-:B------:R-:W-:Y:S02]  /*07e0*/  IMAD R11, R0.reuse, 0x7, R5.reuse ;  /* 0x00000007000b7824 */ /* 0x140fe400078e0205 */
[C-C-:B------:R-:W-:Y:S02]  /*07f0*/  IMAD R25, R0.reuse, 0x9, R5.reuse ;  /* 0x0000000900197824 */ /* 0x140fe400078e0205 */
[C-C-:B------:R-:W-:Y:S02]  /*0800*/  IMAD R27, R0.reuse, 0xa, R5.reuse ;  /* 0x0000000a001b7824 */ /* 0x140fe400078e0205 */
[C-C-:B------:R-:W-:Y:S02]  /*0810*/  IMAD R29, R0.reuse, 0xb, R5.reuse ;  /* 0x0000000b001d7824 */ /* 0x140fe400078e0205 */
[C-C-:B------:R-:W-:Y:S02]  /*0820*/  IMAD R22, R0.reuse, 0xc, R5.reuse ;  /* 0x0000000c00167824 */ /* 0x140fe400078e0205 */
[----:B------:R-:W-:-:S02]  /*0830*/  IMAD R24, R0, 0xd, R5 ;  /* 0x0000000d00187824 */ /* 0x000fc400078e0205 */
[C-C-:B------:R-:W-:Y:S02]  /*0840*/  IMAD R26, R0.reuse, 0xe, R5.reuse ;  /* 0x0000000e001a7824 */ /* 0x140fe400078e0205 */
[----:B------:R-:W-:-:S07]  /*0850*/  IMAD R2, R0, 0xf, R5 ;  /* 0x0000000f00027824 */ /* 0x000fce00078e0205 */
.L_x_7:
[----:B-1----:R-:W-:-:S04]  /*0860*/  IMAD.WIDE.U32 R20, R5, 0x4, R12 ;  /* 0x0000000405147825 */ /* 0x002fc800078e000c */
[--C-:B------:R-:W-:Y:S02]  /*0870*/  IMAD.WIDE.U32 R16, R4, 0x4, R12.reuse ;  /* 0x0000000404107825 */ /* 0x100fe400078e000c */
[----:B------:R-:W2:Y:S02]  /*0880*/  LDG.E R21, desc[UR10][R20.64] ;  /* 0x0000000a14157981 */ /* 0x000ea4000c1e1900 */
[--C-:B------:R-:W-:Y:S02]  /*0890*/  IMAD.WIDE.U32 R14, R6, 0x4, R12.reuse ;  /* 0x00000004060e7825 */ /* 0x100fe400078e000c */
[----:B------:R-:W2:Y:S04]  /*08a0*/  LDG.E R17, desc[UR10][R16.64] ;  /* 0x0000000a10117981 */ /* 0x000ea8000c1e1900 */
[----:B------:R0:W3:Y:S02]  /*08b0*/  LDG.E R16, desc[UR10][R14.64] ;  /* 0x0000000a0e107981 */ /* 0x0000e4000c1e1900 */
[----:B0-----:R-:W-:-:S06]  /*08c0*/  IMAD.WIDE.U32 R14, R7, 0x4, R12 ;  /* 0x00000004070e7825 */ /* 0x001fcc00078e000c */
[----:B------:R-:W3:Y:S01]  /*08d0*/  LDG.E R15, desc[UR10][R14.64] ;  /* 0x0000000a0e0f7981 */ /* 0x000ee2000c1e1900 */
[----:B------:R-:W-:Y:S01]  /*08e0*/  IMAD.WIDE.U32 R18, R8, 0x4, R12 ;  /* 0x0000000408127825 */ /* 0x000fe200078e000c */
[----:B--2---:R-:W-:-:S03]  /*08f0*/  IADD3 R17, PT, PT, R17, R21, R28 ;  /* 0x0000001511117210 */ /* 0x004fc60007ffe01c */
[--C-:B------:R-:W-:Y:S01]  /*0900*/  IMAD.WIDE.U32 R20, R9, 0x4, R12.reuse ;  /* 0x0000000409147825 */ /* 0x100fe200078e000c */
[----:B------:R0:W2:Y:S05]  /*0910*/  LDG.E R28, desc[UR10][R18.64] ;  /* 0x0000000a121c7981 */ /* 0x0000aa000c1e1900 */
[----:B------:R-:W2:Y:S01]  /*0920*/  LDG.E R20, desc[UR10][R20.64] ;  /* 0x0000000a14147981 */ /* 0x000ea2000c1e1900 */
[----:B0-----:R-:W-:-:S06]  /*0930*/  IMAD.WIDE.U32 R18, R10, 0x4, R12 ;  /* 0x000000040a127825 */ /* 0x001fcc00078e000c */
[----:B------:R-:W4:Y:S01]  /*0940*/  LDG.E R18, desc[UR10][R18.64] ;  /* 0x0000000a12127981 */ /* 0x000f22000c1e1900 */
[----:B---3--:R-:W-:Y:S01]  /*0950*/  IADD3 R15, PT, PT, R15, R16, R17 ;  /* 0x000000100f0f7210 */ /* 0x008fe20007ffe011 */
[----:B------:R-:W-:-:S06]  /*0960*/  IMAD.WIDE.U32 R16, R11, 0x4, R12 ;  /* 0x000000040b107825 */ /* 0x000fcc00078e000c */
[----:B------:R-:W4:Y:S01]  /*0970*/  LDG.E R16, desc[UR10][R16.64] ;  /* 0x0000000a10107981 */ /* 0x000f22000c1e1900 */
[----:B--2---:R-:W-:Y:S01]  /*0980*/  IADD3 R21, PT, PT, R20, R28, R15 ;  /* 0x0000001c14157210 */ /* 0x004fe20007ffe00f */
[----:B------:R-:W-:-:S05]  /*0990*/  IMAD.WIDE.U32 R14, R23, 0x4, R12 ;  /* 0x00000004170e7825 */ /* 0x000fca00078e000c */
[----:B------:R0:W2:Y:S02]  /*09a0*/  LDG.E R28, desc[UR10][R14.64] ;  /* 0x0000000a0e1c7981 */ /* 0x0000a4000c1e1900 */
[----:B0-----:R-:W-:-:S06]  /*09b0*/  IMAD.WIDE.U32 R14, R25, 0x4, R12 ;  /* 0x00000004190e7825 */ /* 0x001fcc00078e000c */
[----:B------:R-:W2:Y:S01]  /*09c0*/  LDG.E R14, desc[UR10][R14.64] ;  /* 0x0000000a0e0e7981 */ /* 0x000ea2000c1e1900 */
[----:B----4-:R-:W-:Y:S01]  /*09d0*/  IADD3 R21, PT, PT, R16, R18, R21 ;  /* 0x0000001210157210 */ /* 0x010fe20007ffe015 */
[----:B------:R-:W-:-:S04]  /*09e0*/  IMAD.WIDE.U32 R18, R29, 0x4, R12 ;  /* 0x000000041d127825 */ /* 0x000fc800078e000c */
[--C-:B------:R-:W-:Y:S02]  /*09f0*/  IMAD.WIDE.U32 R16, R27, 0x4, R12.reuse ;  /* 0x000000041b107825 */ /* 0x100fe400078e000c */
[----:B------:R-:W3:Y:S04]  /*0a00*/  LDG.E R18, desc[UR10][R18.64] ;  /* 0x0000000a12127981 */ /* 0x000ee8000c1e1900 */
[----:B------:R0:W3:Y:S02]  /*0a10*/  LDG.E R20, desc[UR10][R16.64] ;  /* 0x0000000a10147981 */ /* 0x0000e4000c1e1900 */
[----:B0-----:R-:W-:Y:S01]  /*0a20*/  IMAD.WIDE.U32 R16, R22, 0x4, R12 ;  /* 0x0000000416107825 */ /* 0x001fe200078e000c */
[----:B--2---:R-:W-:-:S04]  /*0a30*/  IADD3 R21, PT, PT, R14, R28, R21 ;  /* 0x0000001c0e157210 */ /* 0x004fc80007ffe015 */
[----:B------:R3:W2:Y:S01]  /*0a40*/  LDG.E R28, desc[UR10][R16.64] ;  /* 0x0000000a101c7981 */ /* 0x0006a2000c1e1900 */
[----:B------:R-:W-:-:S06]  /*0a50*/  IMAD.WIDE.U32 R14, R2, 0x4, R12 ;  /* 0x00000004020e7825 */ /* 0x000fcc00078e000c */
[----:B------:R-:W4:Y:S01]  /*0a60*/  LDG.E R14, desc[UR10][R14.64] ;  /* 0x0000000a0e0e7981 */ /* 0x000f22000c1e1900 */
[----:B---3--:R-:W-:Y:S01]  /*0a70*/  IADD3 R17, PT, PT, R18, R20, R21 ;  /* 0x0000001412117210 */ /* 0x008fe20007ffe015 */
[----:B------:R-:W-:-:S04]  /*0a80*/  IMAD.WIDE.U32 R18, R24, 0x4, R12 ;  /* 0x0000000418127825 */ /* 0x000fc800078e000c */
[----:B------:R-:W-:Y:S02]  /*0a90*/  IMAD.WIDE.U32 R20, R26, 0x4, R12 ;  /* 0x000000041a147825 */ /* 0x000fe400078e000c */
[----:B------:R-:W2:Y:S04]  /*0aa0*/  LDG.E R18, desc[UR10][R18.64] ;  /* 0x0000000a12127981 */ /* 0x000ea8000c1e1900 */
[----:B------:R-:W4:Y:S01]  /*0ab0*/  LDG.E R21, desc[UR10][R20.64] ;  /* 0x0000000a14157981 */ /* 0x000f22000c1e1900 */
[----:B------:R-:W-:-:S04]  /*0ac0*/  UIADD3 UR4, UPT, UPT, UR4, 0x10, URZ ;  /* 0x0000001004047890 */ /* 0x000fc8000fffe0ff */
[----:B------:R-:W-:Y:S01]  /*0ad0*/  UISETP.NE.AND UP0, UPT, UR4, URZ, UPT ;  /* 0x000000ff0400728c */ /* 0x000fe2000bf05270 */
[----:B------:R-:W-:Y:S01]  /*0ae0*/  IMAD.WIDE.U32 R12, R0, 0x40, R12 ;  /* 0x00000040000c7825 */ /* 0x000fe200078e000c */
[----:B--2---:R-:W-:-:S04]  /*0af0*/  IADD3 R28, PT, PT, R18, R28, R17 ;  /* 0x0000001c121c7210 */ /* 0x004fc80007ffe011 */
[----:B----4-:R-:W-:-:S03]  /*0b00*/  IADD3 R28, PT, PT, R14, R21, R28 ;  /* 0x000000150e1c7210 */ /* 0x010fc60007ffe01c */
[----:B------:R-:W-:Y:S05]  /*0b10*/  BRA.U UP0, `(.L_x_7) ;  /* 0xfffffffd00507547 */ /* 0x000fea000b83ffff */
[----:B------:R-:W-:-:S05]  /*0b20*/  UMOV UR4, UR5 ;  /* 0x0000000500047c82 */ /* 0x000fca0008000000 */
.L_x_6:
[----:B------:R-:W-:-:S09]  /*0b30*/  UISETP.NE.AND UP0, UPT, UR7, URZ, UPT ;  /* 0x000000ff0700728c */ /* 0x000fd2000bf05270 */
[----:B------:R-:W-:Y:S05]  /*0b40*/  BRA.U !UP0, `(.L_x_8) ;  /* 0x0000000508047547 */ /* 0x000fea000b800000 */
[----:B------:R-:W-:Y:S02]  /*0b50*/  UISETP.GE.U32.AND UP0, UPT, UR7, 0x8, UPT ;  /* 0x000000080700788c */ /* 0x000fe4000bf06070 */
[----:B------:R-:W-:-:S04]  /*0b60*/  ULOP3.LUT UR8, UR6, 0x7, URZ, 0xc0, !UPT ;  /* 0x0000000706087892 */ /* 0x000fc8000f8ec0ff */
[----:B------:R-:W-:-:S03]  /*0b70*/  UISETP.NE.AND UP1, UPT, UR8, URZ, UPT ;  /* 0x000000ff0800728c */ /* 0x000fc6000bf25270 */
[----:B------:R-:W-:Y:S08]  /*0b80*/  BRA.U !UP0, `(.L_x_9) ;  /* 0x0000000108747547 */ /* 0x000ff0000b800000 */
[----:B------:R-:W1:Y:S01]  /*0b90*/  LDC.64 R6, c[0x0][0x380] ;  /* 0x0000e000ff067b82 */ /* 0x000e620000000a00 */
[----:B0-----:R-:W-:-:S05]  /*0ba0*/  IMAD R13, R0, UR4, R5 ;  /* 0x00000004000d7c24 */ /* 0x001fca000f8e0205 */
[----:B------:R-:W-:-:S05]  /*0bb0*/  IADD3 R9, PT, PT, R0, R13, R0 ;  /* 0x0000000d00097210 */ /* 0x000fca0007ffe000 */
[----:B------:R-:W-:-:S05]  /*0bc0*/  IMAD.IADD R9, R9, 0x1, R0 ;  /* 0x0000000109097824 */ /* 0x000fca00078e0200 */
[----:B------:R-:W-:-:S05]  /*0bd0*/  IADD3 R17, PT, PT, R9, R0, RZ ;  /* 0x0000000009117210 */ /* 0x000fca0007ffe0ff */
[----:B------:R-:W-:Y:S02]  /*0be0*/  IMAD.IADD R19, R17, 0x1, R0 ;  /* 0x0000000111137824 */ /* 0x000fe400078e0200 */
[----:B-1----:R-:W-:-:S04]  /*0bf0*/  IMAD.WIDE.U32 R12, R13, 0x4, R6 ;  /* 0x000000040d0c7825 */ /* 0x002fc800078e0006 */
[C---:B------:R-:W-:Y:S01]  /*0c00*/  IMAD.WIDE R20, R0.reuse, 0x4, R12 ;  /* 0x0000000400147825 */ /* 0x040fe200078e020c */
[----:B------:R-:W-:Y:S01]  /*0c10*/  IADD3 R23, PT, PT, R19, R0, RZ ;  /* 0x0000000013177210 */ /* 0x000fe20007ffe0ff */
[----:B------:R-:W2:Y:S02]  /*0c20*/  LDG.E R13, desc[UR10][R12.64] ;  /* 0x0000000a0c0d7981 */ /* 0x000ea4000c1e1900 */
[----:B------:R-:W-:Y:S02]  /*0c30*/  IMAD.WIDE.U32 R14, R9, 0x4, R6 ;  /* 0x00000004090e7825 */ /* 0x000fe400078e0006 */
[----:B------:R-:W2:Y:S02]  /*0c40*/  LDG.E R2, desc[UR10][R20.64] ;  /* 0x0000000a14027981 */ /* 0x000ea4000c1e1900 */
[----:B------:R-:W-:Y:S02]  /*0c50*/  IMAD.WIDE R10, R0, 0x4, R20 ;  /* 0x00000004000a7825 */ /* 0x000fe400078e0214 */
[----:B------:R-:W3:Y:S02]  /*0c60*/  LDG.E R14, desc[UR10][R14.64] ;  /* 0x0000000a0e0e7981 */ /* 0x000ee4000c1e1900 */
[----:B------:R-:W-:-:S02]  /*0c70*/  IMAD.WIDE.U32 R16, R17, 0x4, R6 ;  /* 0x0000000411107825 */ /* 0x000fc400078e0006 */
[----:B------:R-:W3:Y:S02]  /*0c80*/  LDG.E R11, desc[UR10][R10.64] ;  /* 0x0000000a0a0b7981 */ /* 0x000ee4000c1e1900 */
[----:B------:R-:W-:Y:S02]  /*0c90*/  IMAD.IADD R25, R23, 0x1, R0 ;  /* 0x0000000117197824 */ /* 0x000fe400078e0200 */
[--C-:B------:R-:W-:Y:S01]  /*0ca0*/  IMAD.WIDE.U32 R8, R19, 0x4, R6.reuse ;  /* 0x0000000413087825 */ /* 0x100fe200078e0006 */
[----:B------:R-:W4:Y:S03]  /*0cb0*/  LDG.E R17, desc[UR10][R16.64] ;  /* 0x0000000a10117981 */ /* 0x000f26000c1e1900 */
[--C-:B------:R-:W-:Y:S02]  /*0cc0*/  IMAD.WIDE.U32 R18, R23, 0x4, R6.reuse ;  /* 0x0000000417127825 */ /* 0x100fe400078e0006 */
[----:B------:R-:W4:Y:S02]  /*0cd0*/  LDG.E R8, desc[UR10][R8.64] ;  /* 0x0000000a08087981 */ /* 0x000f24000c1e1900 */
[----:B------:R-:W-:-:S02]  /*0ce0*/  IMAD.WIDE.U32 R6, R25, 0x4, R6 ;  /* 0x0000000419067825 */ /* 0x000fc400078e0006 */
[----:B------:R-:W5:Y:S04]  /*0cf0*/  LDG.E R19, desc[UR10][R18.64] ;  /* 0x0000000a12137981 */ /* 0x000f68000c1e1900 */
[----:B------:R-:W5:Y:S01]  /*0d00*/  LDG.E R6, desc[UR10][R6.64] ;  /* 0x0000000a06067981 */ /* 0x000f62000c1e1900 */
[----:B------:R-:W-:Y:S01]  /*0d10*/  UIADD3 UR4, UPT, UPT, UR4, 0x8, URZ ;  /* 0x0000000804047890 */ /* 0x000fe2000fffe0ff */
[----:B--2---:R-:W-:-:S04]  /*0d20*/  IADD3 R2, PT, PT, R2, R13, R28 ;  /* 0x0000000d02027210 */ /* 0x004fc80007ffe01c */
[----:B---3--:R-:W-:-:S04]  /*0d30*/  IADD3 R2, PT, PT, R14, R11, R2 ;  /* 0x0000000b0e027210 */ /* 0x008fc80007ffe002 */
[----:B----4-:R-:W-:-:S04]  /*0d40*/  IADD3 R2, PT, PT, R8, R17, R2 ;  /* 0x0000001108027210 */ /* 0x010fc80007ffe002 */
[----:B-----5:R-:W-:-:S07]  /*0d50*/  IADD3 R28, PT, PT, R6, R19, R2 ;  /* 0x00000013061c7210 */ /* 0x020fce0007ffe002 */
.L_x_9:
[----:B------:R-:W-:Y:S05]  /*0d60*/  BRA.U !UP1, `(.L_x_8) ;  /* 0x00000001097c7547 */ /* 0x000fea000b800000 */
[----:B------:R-:W-:Y:S02]  /*0d70*/  UISETP.GE.U32.AND UP0, UPT, UR8, 0x4, UPT ;  /* 0x000000040800788c */ /* 0x000fe4000bf06070 */
[----:B------:R-:W-:-:S04]  /*0d80*/  ULOP3.LUT UR5, UR6, 0x3, URZ, 0xc0, !UPT ;  /* 0x0000000306057892 */ /* 0x000fc8000f8ec0ff */
[----:B------:R-:W-:-:S03]  /*0d90*/  UISETP.NE.AND UP1, UPT, UR5, URZ, UPT ;  /* 0x000000ff0500728c */ /* 0x000fc6000bf25270 */
[----:B------:R-:W-:Y:S08]  /*0da0*/  BRA.U !UP0, `(.L_x_10) ;  /* 0x0000000108407547 */ /* 0x000ff0000b800000 */
[----:B------:R-:W1:Y:S01]  /*0db0*/  LDC.64 R10, c[0x0][0x380] ;  /* 0x0000e000ff0a7b82 */ /* 0x000e620000000a00 */
[----:B0-----:R-:W-:-:S05]  /*0dc0*/  IMAD R13, R0, UR4, R5 ;  /* 0x00000004000d7c24 */ /* 0x001fca000f8e0205 */
[----:B------:R-:W-:-:S05]  /*0dd0*/  IADD3 R7, PT, PT, R13, R0, RZ ;  /* 0x000000000d077210 */ /* 0x000fca0007ffe0ff */
[----:B------:R-:W-:-:S05]  /*0de0*/  IMAD.IADD R9, R7, 0x1, R0 ;  /* 0x0000000107097824 */ /* 0x000fca00078e0200 */
[----:B------:R-:W-:Y:S01]  /*0df0*/  IADD3 R15, PT, PT, R9, R0, RZ ;  /* 0x00000000090f7210 */ /* 0x000fe20007ffe0ff */
[----:B-1----:R-:W-:-:S04]  /*0e00*/  IMAD.WIDE.U32 R12, R13, 0x4, R10 ;  /* 0x000000040d0c7825 */ /* 0x002fc800078e000a */
[--C-:B------:R-:W-:Y:S02]  /*0e10*/  IMAD.WIDE.U32 R6, R7, 0x4, R10.reuse ;  /* 0x0000000407067825 */ /* 0x100fe400078e000a */
[----:B------:R-:W2:Y:S02]  /*0e20*/  LDG.E R12, desc[UR10][R12.64] ;  /* 0x0000000a0c0c7981 */ /* 0x000ea4000c1e1900 */
[--C-:B------:R-:W-:Y:S02]  /*0e30*/  IMAD.WIDE.U32 R8, R9, 0x4, R10.reuse ;  /* 0x0000000409087825 */ /* 0x100fe400078e000a */
[----:B------:R-:W2:Y:S02]  /*0e40*/  LDG.E R7, desc[UR10][R6.64] ;  /* 0x0000000a06077981 */ /* 0x000ea4000c1e1900 */
[----:B------:R-:W-:Y:S02]  /*0e50*/  IMAD.WIDE.U32 R10, R15, 0x4, R10 ;  /* 0x000000040f0a7825 */ /* 0x000fe400078e000a */
[----:B------:R-:W3:Y:S04]  /*0e60*/  LDG.E R9, desc[UR10][R8.64] ;  /* 0x0000000a08097981 */ /* 0x000ee8000c1e1900 */
[----:B------:R-:W3:Y:S01]  /*0e70*/  LDG.E R10, desc[UR10][R10.64] ;  /* 0x0000000a0a0a7981 */ /* 0x000ee2000c1e1900 */
[----:B------:R-:W-:Y:S01]  /*0e80*/  UIADD3 UR4, UPT, UPT, UR4, 0x4, URZ ;  /* 0x0000000404047890 */ /* 0x000fe2000fffe0ff */
[----:B--2---:R-:W-:-:S04]  /*0e90*/  IADD3 R28, PT, PT, R7, R12, R28 ;  /* 0x0000000c071c7210 */ /* 0x004fc80007ffe01c */
[----:B---3--:R-:W-:-:S07]  /*0ea0*/  IADD3 R28, PT, PT, R10, R9, R28 ;  /* 0x000000090a1c7210 */ /* 0x008fce0007ffe01c */
.L_x_10:
[----:B------:R-:W-:Y:S05]  /*0eb0*/  BRA.U !UP1, `(.L_x_8) ;  /* 0x0000000109287547 */ /* 0x000fea000b800000 */
[----:B------:R-:W1:Y:S01]  /*0ec0*/  LDC.64 R6, c[0x0][0x380] ;  /* 0x0000e000ff067b82 */ /* 0x000e620000000a00 */
[----:B0-----:R-:W-:Y:S01]  /*0ed0*/  IMAD R9, R0, UR4, R5 ;  /* 0x0000000400097c24 */ /* 0x001fe2000f8e0205 */
[----:B------:R-:W-:-:S03]  /*0ee0*/  UIADD3 UR5, UPT, UPT, -UR5, URZ, URZ ;  /* 0x000000ff05057290 */ /* 0x000fc6000fffe1ff */
[----:B-1----:R-:W-:-:S09]  /*0ef0*/  IMAD.WIDE.U32 R6, R9, 0x4, R6 ;  /* 0x0000000409067825 */ /* 0x002fd200078e0006 */
.L_x_11:
[----:B------:R0:W2:Y:S01]  /*0f00*/  LDG.E R9, desc[UR10][R6.64] ;  /* 0x0000000a06097981 */ /* 0x0000a2000c1e1900 */
[----:B------:R-:W-:-:S04]  /*0f10*/  UIADD3 UR5, UPT, UPT, UR5, 0x1, URZ ;  /* 0x0000000105057890 */ /* 0x000fc8000fffe0ff */
[----:B------:R-:W-:Y:S01]  /*0f20*/  UISETP.NE.AND UP0, UPT, UR5, URZ, UPT ;  /* 0x000000ff0500728c */ /* 0x000fe2000bf05270 */
[----:B0-----:R-:W-:-:S04]  /*0f30*/  IMAD.WIDE.U32 R6, R0, 0x4, R6 ;  /* 0x0000000400067825 */ /* 0x001fc800078e0006 */
[----:B--2---:R-:W-:-:S04]  /*0f40*/  IMAD.IADD R28, R9, 0x1, R28 ;  /* 0x00000001091c7824 */ /* 0x004fc800078e021c */
[----:B------:R-:W-:Y:S05]  /*0f50*/  BRA.U UP0, `(.L_x_11) ;  /* 0xfffffffd00e87547 */ /* 0x000fea000b83ffff */
.L_x_8:
[----:B------:R-:W1:Y:S01]  /*0f60*/  LDC.64 R6, c[0x0][0x380] ;  /* 0x0000e000ff067b82 */ /* 0x000e620000000a00 */
[----:B0-----:R-:W-:-:S07]  /*0f70*/  IADD3 R9, PT, PT, R3, R5, RZ ;  /* 0x0000000503097210 */ /* 0x001fce0007ffe0ff */
[----:B------:R-:W0:Y:S01]  /*0f80*/  LDC.64 R4, c[0x0][0x388] ;  /* 0x0000e200ff047b82 */ /* 0x000e220000000a00 */
[----:B-1----:R-:W-:-:S06]  /*0f90*/  IMAD.WIDE.U32 R2, R9, 0x4, R6 ;  /* 0x0000000409027825 */ /* 0x002fcc00078e0006 */
[----:B------:R-:W2:Y:S01]  /*0fa0*/  LDG.E R3, desc[UR10][R2.64] ;  /* 0x0000000a02037981 */ /* 0x000ea2000c1e1900 */
[----:B0-----:R-:W-:Y:S01]  /*0fb0*/  IMAD.WIDE.U32 R4, R9, 0x4, R4 ;  /* 0x0000000409047825 */ /* 0x001fe200078e0004 */
[----:B--2---:R-:W-:-:S05]  /*0fc0*/  IADD3 R7, PT, PT, -R3, R28, RZ ;  /* 0x0000001c03077210 */ /* 0x004fca0007ffe1ff */
[----:B------:R-:W-:Y:S01]  /*0fd0*/  STG.E desc[UR10][R4.64], R7 ;  /* 0x0000000704007986 */ /* 0x000fe2000c10190a */
[----:B------:R-:W-:Y:S05]  /*0fe0*/  EXIT ;  /* 0x000000000000794d */ /* 0x000fea0003800000 */
.L_x_12:
[----:B------:R-:W-:-:S00]  /*0ff0*/  BRA `(.L_x_12) ;  /* 0xfffffffc00fc7947 */ /* 0x000fc0000383ffff */
[----:B------:R-:W-:-:S00]  /*1000*/  NOP ;  /* 0x0000000000007918 */ /* 0x000fc00000000000 */
[----:B------:R-:W-:-:S00]  /*1010*/  NOP ;  /* 0x0000000000007918 */ /* 0x000fc00000000000 */
[----:B------:R-:W-:-:S00]  /*1020*/  NOP ;  /* 0x0000000000007918 */ /* 0x000fc00000000000 */
[----:B------:R-:W-:-:S00]  /*1030*/  NOP ;  /* 0x0000000000007918 */ /* 0x000fc00000000000 */
[----:B------:R-:W-:-:S00]  /*1040*/  NOP ;  /* 0x0000000000007918 */ /* 0x000fc00000000000 */
[----:B------:R-:W-:-:S00]  /*1050*/  NOP ;  /* 0x0000000000007918 */ /* 0x000fc00000000000 */
[----:B------:R-:W-:-:S00]  /*1060*/  NOP ;  /* 0x0000000000007918 */ /* 0x000fc00000000000 */
[----:B------:R-:W-:-:S00]  /*1070*/  NOP ;  /* 0x0000000000007918 */ /* 0x000fc00000000000 */
.L_x_13:


//--------------------- .nv.shared.reserved.0     --------------------------
	.section	.nv.shared.reserved.0,"aw",@nobits
	.weak		__nv_reservedSMEM_offset_0_alias
	.size		__nv_reservedSMEM_offset_0_alias, 0, 64
	.other		__nv_reservedSMEM_offset_0_alias,@"STO_CUDA_RESERVED_SHARED STV_DEFAULT"
__nv_reservedSMEM_offset_0_alias:
	.zero		0
	.zero		64


//--------------------- .nv.constant0._Z12matrixKernelPiS_ --------------------------
	.section	.nv.constant0._Z12matrixKernelPiS_,"a",@progbits
	.sectionflags	@""
	.align	4
.nv.constant0._Z12matrixKernelPiS_:
	.zero		912


//--------------------- SYMBOLS --------------------------

	.type		.nv.reservedSmem.offset0,@object
	.size		.nv.reservedSmem.offset0,0x4
